	.headerflags	@"EF_CUDA_TEXMODE_UNIFIED EF_CUDA_64BIT_ADDRESS EF_CUDA_ACCELERATORS EF_CUDA_SM90 EF_CUDA_VIRTUAL_SM(EF_CUDA_SM90)"
	.elftype	@"ET_EXEC"


//--------------------- .nv.info                  --------------------------
	.section	.nv.info,"",@"SHT_CUDA_INFO"
	.align	4


	//----- nvinfo : EIATTR_REGCOUNT
	.align		4
        /*0000*/ 	.byte	0x04, 0x2f
        /*0002*/ 	.short	(.L_1 - .L_0)
	.align		4
.L_0:
        /*0004*/ 	.word	index@(triton_poi_fused_convolution_3)
        /*0008*/ 	.word	0x0000000c


	//----- nvinfo : EIATTR_MIN_STACK_SIZE
	.align		4
.L_1:
        /*000c*/ 	.byte	0x04, 0x12
        /*000e*/ 	.short	(.L_3 - .L_2)
	.align		4
.L_2:
        /*0010*/ 	.word	index@(triton_poi_fused_convolution_3)
        /*0014*/ 	.word	0x00000000


	//----- nvinfo : EIATTR_FRAME_SIZE
	.align		4
.L_3:
        /*0018*/ 	.byte	0x04, 0x11
        /*001a*/ 	.short	(.L_5 - .L_4)
	.align		4
.L_4:
        /*001c*/ 	.word	index@(triton_poi_fused_convolution_3)
        /*0020*/ 	.word	0x00000000


	//----- nvinfo : EIATTR_MIN_STACK_SIZE
	.align		4
.L_5:
        /*0024*/ 	.byte	0x04, 0x12
        /*0026*/ 	.short	(.L_7 - .L_6)
	.align		4
.L_6:
        /*0028*/ 	.word	index@(triton_poi_fused_convolution_3)
        /*002c*/ 	.word	0x00000000
.L_7:


//--------------------- .nv.info.triton_poi_fused_convolution_3 --------------------------
	.section	.nv.info.triton_poi_fused_convolution_3,"",@"SHT_CUDA_INFO"
	.sectionflags	@""
	.align	4


	//----- nvinfo : EIATTR_CUDA_API_VERSION
	.align		4
        /*0000*/ 	.byte	0x04, 0x37
        /*0002*/ 	.short	(.L_9 - .L_8)
.L_8:
        /*0004*/ 	.word	0x0000007c


	//----- nvinfo : EIATTR_KPARAM_INFO
	.align		4
.L_9:
        /*0008*/ 	.byte	0x04, 0x17
        /*000a*/ 	.short	(.L_11 - .L_10)
.L_10:
        /*000c*/ 	.word	0x00000000
        /*0010*/ 	.short	0x0002
        /*0012*/ 	.short	0x0010
        /*0014*/ 	.byte	0x00, 0xf0, 0x11, 0x00


	//----- nvinfo : EIATTR_KPARAM_INFO
	.align		4
.L_11:
        /*0018*/ 	.byte	0x04, 0x17
        /*001a*/ 	.short	(.L_13 - .L_12)
.L_12:
        /*001c*/ 	.word	0x00000000
        /*0020*/ 	.short	0x0001
        /*0022*/ 	.short	0x0008
        /*0024*/ 	.byte	0x00, 0xf4, 0x21, 0x00


	//----- nvinfo : EIATTR_KPARAM_INFO
	.align		4
.L_13:
        /*0028*/ 	.byte	0x04, 0x17
        /*002a*/ 	.short	(.L_15 - .L_14)
.L_14:
        /*002c*/ 	.word	0x00000000
        /*0030*/ 	.short	0x0000
        /*0032*/ 	.short	0x0000
        /*0034*/ 	.byte	0x00, 0xf4, 0x21, 0x00


	//----- nvinfo : EIATTR_SPARSE_MMA_MASK
	.align		4
.L_15:
        /*0038*/ 	.byte	0x03, 0x50
        /*003a*/ 	.short	0x0000


	//----- nvinfo : EIATTR_MAXREG_COUNT
	.align		4
        /*003c*/ 	.byte	0x03, 0x1b
        /*003e*/ 	.short	0x00ff


	//----- nvinfo : EIATTR_EXIT_INSTR_OFFSETS
	.align		4
        /*0040*/ 	.byte	0x04, 0x1c
        /*0042*/ 	.short	(.L_17 - .L_16)


	//   ....[0]....
.L_16:
        /*0044*/ 	.word	0x00000170


	//   ....[1]....
        /*0048*/ 	.word	0x00000190


	//----- nvinfo : EIATTR_REQNTID
	.align		4
.L_17:
        /*004c*/ 	.byte	0x04, 0x10
        /*004e*/ 	.short	(.L_19 - .L_18)
.L_18:
        /*0050*/ 	.word	0x00000080
        /*0054*/ 	.word	0x00000001
        /*0058*/ 	.word	0x00000001


	//----- nvinfo : EIATTR_CBANK_PARAM_SIZE
	.align		4
.L_19:
        /*005c*/ 	.byte	0x03, 0x19
        /*005e*/ 	.short	0x0014


	//----- nvinfo : EIATTR_PARAM_CBANK
	.align		4
        /*0060*/ 	.byte	0x04, 0x0a
        /*0062*/ 	.short	(.L_21 - .L_20)
	.align		4
.L_20:
        /*0064*/ 	.word	index@(.nv.constant0.triton_poi_fused_convolution_3)
        /*0068*/ 	.short	0x0210
        /*006a*/ 	.short	0x0014


	//----- nvinfo : EIATTR_SW_WAR
	.align		4
.L_21:
        /*006c*/ 	.byte	0x04, 0x36
        /*006e*/ 	.short	(.L_23 - .L_22)
.L_22:
        /*0070*/ 	.word	0x00000008
.L_23:


//--------------------- .nv.callgraph             --------------------------
	.section	.nv.callgraph,"",@"SHT_CUDA_CALLGRAPH"
	.align	4
	.sectionentsize	8
	.align		4
        /*0000*/ 	.word	0x00000000
	.align		4
        /*0004*/ 	.word	0xffffffff
	.align		4
        /*0008*/ 	.word	0x00000000
	.align		4
        /*000c*/ 	.word	0xfffffffe
	.align		4
        /*0010*/ 	.word	0x00000000
	.align		4
        /*0014*/ 	.word	0xfffffffd
	.align		4
        /*0018*/ 	.word	0x00000000
	.align		4
        /*001c*/ 	.word	0xfffffffc


//--------------------- .text.triton_poi_fused_convolution_3 --------------------------
	.section	.text.triton_poi_fused_convolution_3,"ax",@progbits
	.align	128
        .global         triton_poi_fused_convolution_3
        .type           triton_poi_fused_convolution_3,@function
        .size           triton_poi_fused_convolution_3,(.L_x_1 - triton_poi_fused_convolution_3)
        .other          triton_poi_fused_convolution_3,@"STO_CUDA_ENTRY STV_DEFAULT"
triton_poi_fused_convolution_3:
.text.triton_poi_fused_convolution_3:
[----:B------:R-:W0:Y:S02]  /*0000*/  LDC R1, c[0x0][0x28] ;  /* 0x00000a00ff017b82 */ /* 0x000e240000000800 */
[----:B------:R-:W1:Y:S01]  /*0010*/  S2R R0, SR_TID.X ;  /* 0x0000000000007919 */ /* 0x000e620000002100 */
[----:B------:R-:W2:Y:S01]  /*0020*/  LDC.64 R2, c[0x0][0x210] ;  /* 0x00008400ff027b82 */ /* 0x000ea20000000a00 */
[----:B------:R-:W-:Y:S01]  /*0030*/  ULDC.64 UR4, c[0x0][0x208] ;  /* 0x0000820000047ab9 */ /* 0x000fe20000000a00 */
[----:B------:R-:W3:Y:S01]  /*0040*/  S2R R7, SR_CTAID.X ;  /* 0x0000000000077919 */ /* 0x000ee20000002500 */
[----:B-1----:R-:W-:Y:S02]  /*0050*/  LOP3.LUT R0, R0, 0x7f, RZ, 0xc0, !PT ;  /* 0x0000007f00007812 */ /* 0x002fe400078ec0ff */
[----:B---3--:R-:W-:-:S03]  /*0060*/  SHF.R.S32.HI R4, RZ, 0x18, R7 ;  /* 0x00000018ff047819 */ /* 0x008fc60000011407 */
[----:B------:R-:W-:Y:S01]  /*0070*/  IMAD R7, R7, 0x80, R0 ;  /* 0x0000008007077824 */ /* 0x000fe200078e0200 */
[----:B------:R-:W-:-:S03]  /*0080*/  SGXT R0, R4, 0x1 ;  /* 0x000000010400781a */ /* 0x000fc60000000200 */
[C---:B--2---:R-:W-:Y:S01]  /*0090*/  IMAD.WIDE R2, R7.reuse, 0x4, R2 ;  /* 0x0000000407027825 */ /* 0x044fe200078e0202 */
[----:B------:R-:W1:Y:S01]  /*00a0*/  LDC.64 R4, c[0x0][0x218] ;  /* 0x00008600ff047b82 */ /* 0x000e620000000a00 */
[----:B------:R-:W-:Y:S02]  /*00b0*/  ISETP.GE.AND P0, PT, R7, 0x200, PT ;  /* 0x000002000700780c */ /* 0x000fe40003f06270 */
[----:B------:R-:W-:Y:S01]  /*00c0*/  LEA.HI R0, R0, R7, RZ, 0x4 ;  /* 0x0000000700007211 */ /* 0x000fe200078f20ff */
[----:B------:R-:W-:-:S03]  /*00d0*/  IMAD.MOV.U32 R7, RZ, RZ, RZ ;  /* 0x000000ffff077224 */ /* 0x000fc600078e00ff */
[----:B------:R-:W-:-:S04]  /*00e0*/  SHF.R.S32.HI R0, RZ, 0x4, R0 ;  /* 0x00000004ff007819 */ /* 0x000fc80000011400 */
[----:B------:R-:W-:-:S04]  /*00f0*/  LEA.HI R6, R0, R0, RZ, 0x3 ;  /* 0x0000000000067211 */ /* 0x000fc800078f18ff */
[----:B------:R-:W-:-:S05]  /*0100*/  LOP3.LUT R9, R6, 0xfffffff8, RZ, 0xc0, !PT ;  /* 0xfffffff806097812 */ /* 0x000fca00078ec0ff */
[----:B------:R-:W-:Y:S02]  /*0110*/  IMAD.IADD R9, R0, 0x1, -R9 ;  /* 0x0000000100097824 */ /* 0x000fe400078e0a09 */
[----:B------:R-:W-:Y:S02]  /*0120*/  IMAD.MOV.U32 R0, RZ, RZ, RZ ;  /* 0x000000ffff007224 */ /* 0x000fe400078e00ff */
[----:B-1----:R-:W-:-:S04]  /*0130*/  IMAD.WIDE R4, R9, 0x4, R4 ;  /* 0x0000000409047825 */ /* 0x002fc800078e0204 */
[----:B------:R-:W2:Y:S04]  /*0140*/  @!P0 LDG.E R0, desc[UR4][R2.64] ;  /* 0x0000000402008981 */ /* 0x000ea8000c1e1900 */
[----:B------:R-:W2:Y:S02]  /*0150*/  @!P0 LDG.E.EL R7, desc[UR4][R4.64] ;  /* 0x0000000404078981 */ /* 0x000ea4000c2e1900 */
[----:B--2---:R-:W-:Y:S01]  /*0160*/  FADD R7, R7, R0 ;  /* 0x0000000007077221 */ /* 0x004fe20000000000 */
[----:B------:R-:W-:Y:S06]  /*0170*/  @P0 EXIT ;  /* 0x000000000000094d */ /* 0x000fec0003800000 */
[----:B------:R-:W-:Y:S01]  /*0180*/  STG.E desc[UR4][R2.64], R7 ;  /* 0x0000000702007986 */ /* 0x000fe2000c101904 */
[----:B------:R-:W-:Y:S05]  /*0190*/  EXIT ;  /* 0x000000000000794d */ /* 0x000fea0003800000 */
.L_x_0:
[----:B------:R-:W-:-:S00]  /*01a0*/  BRA `(.L_x_0) ;  /* 0xfffffffc00fc7947 */ /* 0x000fc0000383ffff */
[----:B------:R-:W-:-:S00]  /*01b0*/  NOP ;  /* 0x0000000000007918 */ /* 0x000fc00000000000 */
        /* <DEDUP_REMOVED lines=12> */
.L_x_1:


//--------------------- .nv.constant0.triton_poi_fused_convolution_3 --------------------------
	.section	.nv.constant0.triton_poi_fused_convolution_3,"a",@progbits
	.sectionflags	@""
	.align	4
.nv.constant0.triton_poi_fused_convolution_3:
	.zero		548
